	.headerflags	@"EF_CUDA_TEXMODE_UNIFIED EF_CUDA_64BIT_ADDRESS EF_CUDA_ACCELERATORS EF_CUDA_SM90 EF_CUDA_VIRTUAL_SM(EF_CUDA_SM90)"
	.elftype	@"ET_EXEC"


//--------------------- .nv.info                  --------------------------
	.section	.nv.info,"",@"SHT_CUDA_INFO"
	.align	4


	//----- nvinfo : EIATTR_REGCOUNT
	.align		4
        /*0000*/ 	.byte	0x04, 0x2f
        /*0002*/ 	.short	(.L_1 - .L_0)
	.align		4
.L_0:
        /*0004*/ 	.word	index@(triton_poi_fused_max_pool2d_with_indices_17)
        /*0008*/ 	.word	0x00000010


	//----- nvinfo : EIATTR_MIN_STACK_SIZE
	.align		4
.L_1:
        /*000c*/ 	.byte	0x04, 0x12
        /*000e*/ 	.short	(.L_3 - .L_2)
	.align		4
.L_2:
        /*0010*/ 	.word	index@(triton_poi_fused_max_pool2d_with_indices_17)
        /*0014*/ 	.word	0x00000000


	//----- nvinfo : EIATTR_FRAME_SIZE
	.align		4
.L_3:
        /*0018*/ 	.byte	0x04, 0x11
        /*001a*/ 	.short	(.L_5 - .L_4)
	.align		4
.L_4:
        /*001c*/ 	.word	index@(triton_poi_fused_max_pool2d_with_indices_17)
        /*0020*/ 	.word	0x00000000


	//----- nvinfo : EIATTR_MIN_STACK_SIZE
	.align		4
.L_5:
        /*0024*/ 	.byte	0x04, 0x12
        /*0026*/ 	.short	(.L_7 - .L_6)
	.align		4
.L_6:
        /*0028*/ 	.word	index@(triton_poi_fused_max_pool2d_with_indices_17)
        /*002c*/ 	.word	0x00000000
.L_7:


//--------------------- .nv.info.triton_poi_fused_max_pool2d_with_indices_17 --------------------------
	.section	.nv.info.triton_poi_fused_max_pool2d_with_indices_17,"",@"SHT_CUDA_INFO"
	.sectionflags	@""
	.align	4


	//----- nvinfo : EIATTR_CUDA_API_VERSION
	.align		4
        /*0000*/ 	.byte	0x04, 0x37
        /*0002*/ 	.short	(.L_9 - .L_8)
.L_8:
        /*0004*/ 	.word	0x0000007c


	//----- nvinfo : EIATTR_KPARAM_INFO
	.align		4
.L_9:
        /*0008*/ 	.byte	0x04, 0x17
        /*000a*/ 	.short	(.L_11 - .L_10)
.L_10:
        /*000c*/ 	.word	0x00000000
        /*0010*/ 	.short	0x0003
        /*0012*/ 	.short	0x0018
        /*0014*/ 	.byte	0x00, 0xf0, 0x11, 0x00


	//----- nvinfo : EIATTR_KPARAM_INFO
	.align		4
.L_11:
        /*0018*/ 	.byte	0x04, 0x17
        /*001a*/ 	.short	(.L_13 - .L_12)
.L_12:
        /*001c*/ 	.word	0x00000000
        /*0020*/ 	.short	0x0002
        /*0022*/ 	.short	0x0010
        /*0024*/ 	.byte	0x00, 0xf4, 0x21, 0x00


	//----- nvinfo : EIATTR_KPARAM_INFO
	.align		4
.L_13:
        /*0028*/ 	.byte	0x04, 0x17
        /*002a*/ 	.short	(.L_15 - .L_14)
.L_14:
        /*002c*/ 	.word	0x00000000
        /*0030*/ 	.short	0x0001
        /*0032*/ 	.short	0x0008
        /*0034*/ 	.byte	0x00, 0xf4, 0x21, 0x00


	//----- nvinfo : EIATTR_KPARAM_INFO
	.align		4
.L_15:
        /*0038*/ 	.byte	0x04, 0x17
        /*003a*/ 	.short	(.L_17 - .L_16)
.L_16:
        /*003c*/ 	.word	0x00000000
        /*0040*/ 	.short	0x0000
        /*0042*/ 	.short	0x0000
        /*0044*/ 	.byte	0x00, 0xf4, 0x21, 0x00


	//----- nvinfo : EIATTR_SPARSE_MMA_MASK
	.align		4
.L_17:
        /*0048*/ 	.byte	0x03, 0x50
        /*004a*/ 	.short	0x0000


	//----- nvinfo : EIATTR_MAXREG_COUNT
	.align		4
        /*004c*/ 	.byte	0x03, 0x1b
        /*004e*/ 	.short	0x00ff


	//----- nvinfo : EIATTR_EXIT_INSTR_OFFSETS
	.align		4
        /*0050*/ 	.byte	0x04, 0x1c
        /*0052*/ 	.short	(.L_19 - .L_18)


	//   ....[0]....
.L_18:
        /*0054*/ 	.word	0x000002c0


	//   ....[1]....
        /*0058*/ 	.word	0x000002e0


	//----- nvinfo : EIATTR_REQNTID
	.align		4
.L_19:
        /*005c*/ 	.byte	0x04, 0x10
        /*005e*/ 	.short	(.L_21 - .L_20)
.L_20:
        /*0060*/ 	.word	0x00000080
        /*0064*/ 	.word	0x00000001
        /*0068*/ 	.word	0x00000001


	//----- nvinfo : EIATTR_CBANK_PARAM_SIZE
	.align		4
.L_21:
        /*006c*/ 	.byte	0x03, 0x19
        /*006e*/ 	.short	0x001c


	//----- nvinfo : EIATTR_PARAM_CBANK
	.align		4
        /*0070*/ 	.byte	0x04, 0x0a
        /*0072*/ 	.short	(.L_23 - .L_22)
	.align		4
.L_22:
        /*0074*/ 	.word	index@(.nv.constant0.triton_poi_fused_max_pool2d_with_indices_17)
        /*0078*/ 	.short	0x0210
        /*007a*/ 	.short	0x001c


	//----- nvinfo : EIATTR_SW_WAR
	.align		4
.L_23:
        /*007c*/ 	.byte	0x04, 0x36
        /*007e*/ 	.short	(.L_25 - .L_24)
.L_24:
        /*0080*/ 	.word	0x00000008
.L_25:


//--------------------- .nv.callgraph             --------------------------
	.section	.nv.callgraph,"",@"SHT_CUDA_CALLGRAPH"
	.align	4
	.sectionentsize	8
	.align		4
        /*0000*/ 	.word	0x00000000
	.align		4
        /*0004*/ 	.word	0xffffffff
	.align		4
        /*0008*/ 	.word	0x00000000
	.align		4
        /*000c*/ 	.word	0xfffffffe
	.align		4
        /*0010*/ 	.word	0x00000000
	.align		4
        /*0014*/ 	.word	0xfffffffd
	.align		4
        /*0018*/ 	.word	0x00000000
	.align		4
        /*001c*/ 	.word	0xfffffffc


//--------------------- .text.triton_poi_fused_max_pool2d_with_indices_17 --------------------------
	.section	.text.triton_poi_fused_max_pool2d_with_indices_17,"ax",@progbits
	.align	128
        .global         triton_poi_fused_max_pool2d_with_indices_17
        .type           triton_poi_fused_max_pool2d_with_indices_17,@function
        .size           triton_poi_fused_max_pool2d_with_indices_17,(.L_x_1 - triton_poi_fused_max_pool2d_with_indices_17)
        .other          triton_poi_fused_max_pool2d_with_indices_17,@"STO_CUDA_ENTRY STV_DEFAULT"
triton_poi_fused_max_pool2d_with_indices_17:
.text.triton_poi_fused_max_pool2d_with_indices_17:
[----:B------:R-:W0:Y:S02]  /*0000*/  LDC R1, c[0x0][0x28] ;  /* 0x00000a00ff017b82 */ /* 0x000e240000000800 */
[----:B------:R-:W1:Y:S01]  /*0010*/  S2R R0, SR_TID.X ;  /* 0x0000000000007919 */ /* 0x000e620000002100 */
[----:B------:R-:W-:Y:S02]  /*0020*/  CS2R R10, SRZ ;  /* 0x00000000000a7805 */ /* 0x000fe4000001ff00 */
[----:B------:R-:W-:Y:S01]  /*0030*/  CS2R R12, SRZ ;  /* 0x00000000000c7805 */ /* 0x000fe2000001ff00 */
[----:B------:R-:W-:Y:S01]  /*0040*/  ULDC.64 UR4, c[0x0][0x208] ;  /* 0x0000820000047ab9 */ /* 0x000fe20000000a00 */
[----:B------:R-:W2:Y:S01]  /*0050*/  S2R R3, SR_CTAID.X ;  /* 0x0000000000037919 */ /* 0x000ea20000002500 */
[----:B------:R-:W-:Y:S01]  /*0060*/  ULDC.64 UR6, c[0x0][0x220] ;  /* 0x0000880000067ab9 */ /* 0x000fe20000000a00 */
[----:B-1----:R-:W-:-:S05]  /*0070*/  LOP3.LUT R0, R0, 0x7f, RZ, 0xc0, !PT ;  /* 0x0000007f00007812 */ /* 0x002fca00078ec0ff */
[----:B--2---:R-:W-:Y:S02]  /*0080*/  IMAD R0, R3, 0x80, R0 ;  /* 0x0000008003007824 */ /* 0x004fe400078e0200 */
[----:B------:R-:W1:Y:S03]  /*0090*/  LDC.64 R2, c[0x0][0x210] ;  /* 0x00008400ff027b82 */ /* 0x000e660000000a00 */
[----:B------:R-:W-:Y:S02]  /*00a0*/  SHF.R.S32.HI R5, RZ, 0x1f, R0 ;  /* 0x0000001fff057819 */ /* 0x000fe40000011400 */
[----:B------:R-:W-:Y:S02]  /*00b0*/  ISETP.GE.AND P0, PT, R0, 0x900, PT ;  /* 0x000009000000780c */ /* 0x000fe40003f06270 */
[----:B------:R-:W-:-:S04]  /*00c0*/  LEA.HI R5, R5, R0, RZ, 0x2 ;  /* 0x0000000005057211 */ /* 0x000fc800078f10ff */
[C---:B------:R-:W-:Y:S01]  /*00d0*/  LOP3.LUT R7, R5.reuse, 0x7ffffffc, RZ, 0xc0, !PT ;  /* 0x7ffffffc05077812 */ /* 0x040fe200078ec0ff */
[----:B------:R-:W-:-:S04]  /*00e0*/  IMAD.SHL.U32 R5, R5, 0x4, RZ ;  /* 0x0000000405057824 */ /* 0x000fc800078e00ff */
[----:B------:R-:W-:Y:S01]  /*00f0*/  IMAD.IADD R7, R0, 0x1, -R7 ;  /* 0x0000000100077824 */ /* 0x000fe200078e0a07 */
[----:B------:R-:W-:-:S05]  /*0100*/  LOP3.LUT R4, R5, 0xfffffff0, RZ, 0xc0, !PT ;  /* 0xfffffff005047812 */ /* 0x000fca00078ec0ff */
[----:B------:R-:W-:-:S04]  /*0110*/  IMAD R9, R7, 0x2, R4 ;  /* 0x0000000207097824 */ /* 0x000fc800078e0204 */
[----:B-1----:R-:W-:-:S04]  /*0120*/  IMAD.WIDE R4, R9, 0x4, R2 ;  /* 0x0000000409047825 */ /* 0x002fc800078e0202 */
[----:B------:R-:W-:Y:S01]  /*0130*/  VIADD R7, R9, 0x8 ;  /* 0x0000000809077836 */ /* 0x000fe20000000000 */
[----:B------:R-:W2:Y:S04]  /*0140*/  @!P0 LDG.E.EL R10, desc[UR4][R4.64] ;  /* 0x00000004040a8981 */ /* 0x000ea8000c2e1900 */
[----:B------:R-:W2:Y:S01]  /*0150*/  @!P0 LDG.E.EL R13, desc[UR4][R4.64+0x4] ;  /* 0x00000404040d8981 */ /* 0x000ea2000c2e1900 */
[----:B------:R-:W-:-:S04]  /*0160*/  IMAD.WIDE R6, R7, 0x4, R2 ;  /* 0x0000000407067825 */ /* 0x000fc800078e0202 */
[----:B------:R-:W-:Y:S01]  /*0170*/  VIADD R9, R9, 0x9 ;  /* 0x0000000909097836 */ /* 0x000fe20000000000 */
[----:B------:R-:W3:Y:S03]  /*0180*/  @!P0 LDG.E.EL R12, desc[UR4][R6.64] ;  /* 0x00000004060c8981 */ /* 0x000ee6000c2e1900 */
[----:B------:R-:W-:Y:S02]  /*0190*/  IMAD.WIDE R2, R9, 0x4, R2 ;  /* 0x0000000409027825 */ /* 0x000fe400078e0202 */
[----:B------:R-:W1:Y:S03]  /*01a0*/  LDC.64 R8, c[0x0][0x218] ;  /* 0x00008600ff087b82 */ /* 0x000e660000000a00 */
[----:B------:R1:W4:Y:S02]  /*01b0*/  @!P0 LDG.E.EL R11, desc[UR4][R2.64] ;  /* 0x00000004020b8981 */ /* 0x000324000c2e1900 */
[----:B-1----:R-:W-:Y:S01]  /*01c0*/  IMAD.WIDE R2, R0, 0x4, R8 ;  /* 0x0000000400027825 */ /* 0x002fe200078e0208 */
[----:B--2---:R-:W-:-:S02]  /*01d0*/  FSETP.GT.AND P3, PT, R13, R10, PT ;  /* 0x0000000a0d00720b */ /* 0x004fc40003f64000 */
[----:B------:R-:W-:Y:S02]  /*01e0*/  FSETP.NAN.AND P1, PT, R13, R13, PT ;  /* 0x0000000d0d00720b */ /* 0x000fe40003f28000 */
[----:B------:R-:W-:Y:S02]  /*01f0*/  SEL R5, RZ, 0x1, !P3 ;  /* 0x00000001ff057807 */ /* 0x000fe40005800000 */
[----:B---3--:R-:W-:-:S07]  /*0200*/  FSETP.NAN.AND P4, PT, R12, R12, PT ;  /* 0x0000000c0c00720b */ /* 0x008fce0003f88000 */
[----:B------:R-:W-:Y:S02]  /*0210*/  @!P3 FSEL R13, R13, R10, P1 ;  /* 0x0000000a0d0db208 */ /* 0x000fe40000800000 */
[----:B----4-:R-:W-:Y:S02]  /*0220*/  FSETP.NAN.AND P2, PT, R11, R11, PT ;  /* 0x0000000b0b00720b */ /* 0x010fe40003f48000 */
[----:B------:R-:W-:-:S04]  /*0230*/  FSETP.GEU.AND P1, PT, R13, R12, PT ;  /* 0x0000000c0d00720b */ /* 0x000fc80003f2e000 */
[----:B------:R-:W-:Y:S02]  /*0240*/  @!P4 FSEL R12, R12, R13, !P1 ;  /* 0x0000000d0c0cc208 */ /* 0x000fe40004800000 */
[----:B------:R-:W-:Y:S02]  /*0250*/  SEL R6, R5, 0x2, P1 ;  /* 0x0000000205067807 */ /* 0x000fe40000800000 */
[----:B------:R-:W-:-:S04]  /*0260*/  FSETP.GEU.AND P4, PT, R12, R11, PT ;  /* 0x0000000b0c00720b */ /* 0x000fc80003f8e000 */
[----:B------:R-:W-:Y:S02]  /*0270*/  @!P2 SEL R11, R11, R12, !P4 ;  /* 0x0000000c0b0ba207 */ /* 0x000fe40006000000 */
[----:B------:R-:W-:Y:S02]  /*0280*/  IADD3 R4, P2, R0, UR6, RZ ;  /* 0x0000000600047c10 */ /* 0x000fe4000ff5e0ff */
[----:B------:R-:W-:Y:S01]  /*0290*/  SEL R7, R6, 0x3, P4 ;  /* 0x0000000306077807 */ /* 0x000fe20002000000 */
[----:B------:R1:W-:Y:S01]  /*02a0*/  @!P0 STG.E desc[UR4][R2.64], R11 ;  /* 0x0000000b02008986 */ /* 0x0003e2000c101904 */
[----:B------:R-:W-:Y:S01]  /*02b0*/  LEA.HI.X.SX32 R5, R0, UR7, 0x1, P2 ;  /* 0x0000000700057c11 */ /* 0x000fe200090f0eff */
[----:B------:R-:W-:Y:S08]  /*02c0*/  @P0 EXIT ;  /* 0x000000000000094d */ /* 0x000ff00003800000 */
[----:B------:R-:W-:Y:S01]  /*02d0*/  STG.E.U8 desc[UR4][R4.64], R7 ;  /* 0x0000000704007986 */ /* 0x000fe2000c101104 */
[----:B------:R-:W-:Y:S05]  /*02e0*/  EXIT ;  /* 0x000000000000794d */ /* 0x000fea0003800000 */
.L_x_0:
[----:B------:R-:W-:-:S00]  /*02f0*/  BRA `(.L_x_0) ;  /* 0xfffffffc00fc7947 */ /* 0x000fc0000383ffff */
[----:B------:R-:W-:-:S00]  /*0300*/  NOP ;  /* 0x0000000000007918 */ /* 0x000fc00000000000 */
[----:B------:R-:W-:-:S00]  /*0310*/  NOP ;  /* 0x0000000000007918 */ /* 0x000fc00000000000 */
[----:B------:R-:W-:-:S00]  /*0320*/  NOP ;  /* 0x0000000000007918 */ /* 0x000fc00000000000 */
[----:B------:R-:W-:-:S00]  /*0330*/  NOP ;  /* 0x0000000000007918 */ /* 0x000fc00000000000 */
[----:B------:R-:W-:-:S00]  /*0340*/  NOP ;  /* 0x0000000000007918 */ /* 0x000fc00000000000 */
[----:B------:R-:W-:-:S00]  /*0350*/  NOP ;  /* 0x0000000000007918 */ /* 0x000fc00000000000 */
[----:B------:R-:W-:-:S00]  /*0360*/  NOP ;  /* 0x0000000000007918 */ /* 0x000fc00000000000 */
[----:B------:R-:W-:-:S00]  /*0370*/  NOP ;  /* 0x0000000000007918 */ /* 0x000fc00000000000 */
.L_x_1:


//--------------------- .nv.constant0.triton_poi_fused_max_pool2d_with_indices_17 --------------------------
	.section	.nv.constant0.triton_poi_fused_max_pool2d_with_indices_17,"a",@progbits
	.sectionflags	@""
	.align	4
.nv.constant0.triton_poi_fused_max_pool2d_with_indices_17:
	.zero		556
